	.headerflags	@"EF_CUDA_TEXMODE_UNIFIED EF_CUDA_64BIT_ADDRESS EF_CUDA_ACCELERATORS EF_CUDA_SM90 EF_CUDA_VIRTUAL_SM(EF_CUDA_SM90)"
	.elftype	@"ET_EXEC"


//--------------------- .nv.info                  --------------------------
	.section	.nv.info,"",@"SHT_CUDA_INFO"
	.align	4


	//----- nvinfo : EIATTR_REGCOUNT
	.align		4
        /*0000*/ 	.byte	0x04, 0x2f
        /*0002*/ 	.short	(.L_1 - .L_0)
	.align		4
.L_0:
        /*0004*/ 	.word	index@(triton_poi_fused_add_mul_13)
        /*0008*/ 	.word	0x0000001e


	//----- nvinfo : EIATTR_MIN_STACK_SIZE
	.align		4
.L_1:
        /*000c*/ 	.byte	0x04, 0x12
        /*000e*/ 	.short	(.L_3 - .L_2)
	.align		4
.L_2:
        /*0010*/ 	.word	index@(triton_poi_fused_add_mul_13)
        /*0014*/ 	.word	0x00000000


	//----- nvinfo : EIATTR_FRAME_SIZE
	.align		4
.L_3:
        /*0018*/ 	.byte	0x04, 0x11
        /*001a*/ 	.short	(.L_5 - .L_4)
	.align		4
.L_4:
        /*001c*/ 	.word	index@(triton_poi_fused_add_mul_13)
        /*0020*/ 	.word	0x00000000


	//----- nvinfo : EIATTR_MIN_STACK_SIZE
	.align		4
.L_5:
        /*0024*/ 	.byte	0x04, 0x12
        /*0026*/ 	.short	(.L_7 - .L_6)
	.align		4
.L_6:
        /*0028*/ 	.word	index@(triton_poi_fused_add_mul_13)
        /*002c*/ 	.word	0x00000000
.L_7:


//--------------------- .nv.info.triton_poi_fused_add_mul_13 --------------------------
	.section	.nv.info.triton_poi_fused_add_mul_13,"",@"SHT_CUDA_INFO"
	.sectionflags	@""
	.align	4


	//----- nvinfo : EIATTR_CUDA_API_VERSION
	.align		4
        /*0000*/ 	.byte	0x04, 0x37
        /*0002*/ 	.short	(.L_9 - .L_8)
.L_8:
        /*0004*/ 	.word	0x0000007c


	//----- nvinfo : EIATTR_KPARAM_INFO
	.align		4
.L_9:
        /*0008*/ 	.byte	0x04, 0x17
        /*000a*/ 	.short	(.L_11 - .L_10)
.L_10:
        /*000c*/ 	.word	0x00000000
        /*0010*/ 	.short	0x0006
        /*0012*/ 	.short	0x0030
        /*0014*/ 	.byte	0x00, 0xf0, 0x11, 0x00


	//----- nvinfo : EIATTR_KPARAM_INFO
	.align		4
.L_11:
        /*0018*/ 	.byte	0x04, 0x17
        /*001a*/ 	.short	(.L_13 - .L_12)
.L_12:
        /*001c*/ 	.word	0x00000000
        /*0020*/ 	.short	0x0005
        /*0022*/ 	.short	0x0028
        /*0024*/ 	.byte	0x00, 0xf4, 0x21, 0x00


	//----- nvinfo : EIATTR_KPARAM_INFO
	.align		4
.L_13:
        /*0028*/ 	.byte	0x04, 0x17
        /*002a*/ 	.short	(.L_15 - .L_14)
.L_14:
        /*002c*/ 	.word	0x00000000
        /*0030*/ 	.short	0x0004
        /*0032*/ 	.short	0x0020
        /*0034*/ 	.byte	0x00, 0xf4, 0x21, 0x00


	//----- nvinfo : EIATTR_KPARAM_INFO
	.align		4
.L_15:
        /*0038*/ 	.byte	0x04, 0x17
        /*003a*/ 	.short	(.L_17 - .L_16)
.L_16:
        /*003c*/ 	.word	0x00000000
        /*0040*/ 	.short	0x0003
        /*0042*/ 	.short	0x0018
        /*0044*/ 	.byte	0x00, 0xf4, 0x21, 0x00


	//----- nvinfo : EIATTR_KPARAM_INFO
	.align		4
.L_17:
        /*0048*/ 	.byte	0x04, 0x17
        /*004a*/ 	.short	(.L_19 - .L_18)
.L_18:
        /*004c*/ 	.word	0x00000000
        /*0050*/ 	.short	0x0002
        /*0052*/ 	.short	0x0010
        /*0054*/ 	.byte	0x00, 0xf4, 0x21, 0x00


	//----- nvinfo : EIATTR_KPARAM_INFO
	.align		4
.L_19:
        /*0058*/ 	.byte	0x04, 0x17
        /*005a*/ 	.short	(.L_21 - .L_20)
.L_20:
        /*005c*/ 	.word	0x00000000
        /*0060*/ 	.short	0x0001
        /*0062*/ 	.short	0x0008
        /*0064*/ 	.byte	0x00, 0xf4, 0x21, 0x00


	//----- nvinfo : EIATTR_KPARAM_INFO
	.align		4
.L_21:
        /*0068*/ 	.byte	0x04, 0x17
        /*006a*/ 	.short	(.L_23 - .L_22)
.L_22:
        /*006c*/ 	.word	0x00000000
        /*0070*/ 	.short	0x0000
        /*0072*/ 	.short	0x0000
        /*0074*/ 	.byte	0x00, 0xf4, 0x21, 0x00


	//----- nvinfo : EIATTR_SPARSE_MMA_MASK
	.align		4
.L_23:
        /*0078*/ 	.byte	0x03, 0x50
        /*007a*/ 	.short	0x0000


	//----- nvinfo : EIATTR_MAXREG_COUNT
	.align		4
        /*007c*/ 	.byte	0x03, 0x1b
        /*007e*/ 	.short	0x00ff


	//----- nvinfo : EIATTR_EXIT_INSTR_OFFSETS
	.align		4
        /*0080*/ 	.byte	0x04, 0x1c
        /*0082*/ 	.short	(.L_25 - .L_24)


	//   ....[0]....
.L_24:
        /*0084*/ 	.word	0x00000340


	//   ....[1]....
        /*0088*/ 	.word	0x00000360


	//----- nvinfo : EIATTR_REQNTID
	.align		4
.L_25:
        /*008c*/ 	.byte	0x04, 0x10
        /*008e*/ 	.short	(.L_27 - .L_26)
.L_26:
        /*0090*/ 	.word	0x00000020
        /*0094*/ 	.word	0x00000001
        /*0098*/ 	.word	0x00000001


	//----- nvinfo : EIATTR_CBANK_PARAM_SIZE
	.align		4
.L_27:
        /*009c*/ 	.byte	0x03, 0x19
        /*009e*/ 	.short	0x0034


	//----- nvinfo : EIATTR_PARAM_CBANK
	.align		4
        /*00a0*/ 	.byte	0x04, 0x0a
        /*00a2*/ 	.short	(.L_29 - .L_28)
	.align		4
.L_28:
        /*00a4*/ 	.word	index@(.nv.constant0.triton_poi_fused_add_mul_13)
        /*00a8*/ 	.short	0x0210
        /*00aa*/ 	.short	0x0034


	//----- nvinfo : EIATTR_SW_WAR
	.align		4
.L_29:
        /*00ac*/ 	.byte	0x04, 0x36
        /*00ae*/ 	.short	(.L_31 - .L_30)
.L_30:
        /*00b0*/ 	.word	0x00000008
.L_31:


//--------------------- .nv.callgraph             --------------------------
	.section	.nv.callgraph,"",@"SHT_CUDA_CALLGRAPH"
	.align	4
	.sectionentsize	8
	.align		4
        /*0000*/ 	.word	0x00000000
	.align		4
        /*0004*/ 	.word	0xffffffff
	.align		4
        /*0008*/ 	.word	0x00000000
	.align		4
        /*000c*/ 	.word	0xfffffffe
	.align		4
        /*0010*/ 	.word	0x00000000
	.align		4
        /*0014*/ 	.word	0xfffffffd
	.align		4
        /*0018*/ 	.word	0x00000000
	.align		4
        /*001c*/ 	.word	0xfffffffc


//--------------------- .text.triton_poi_fused_add_mul_13 --------------------------
	.section	.text.triton_poi_fused_add_mul_13,"ax",@progbits
	.align	128
        .global         triton_poi_fused_add_mul_13
        .type           triton_poi_fused_add_mul_13,@function
        .size           triton_poi_fused_add_mul_13,(.L_x_1 - triton_poi_fused_add_mul_13)
        .other          triton_poi_fused_add_mul_13,@"STO_CUDA_ENTRY STV_DEFAULT"
triton_poi_fused_add_mul_13:
.text.triton_poi_fused_add_mul_13:
[----:B------:R-:W0:Y:S01]  /*0000*/  LDC R1, c[0x0][0x28] ;  /* 0x00000a00ff017b82 */ /* 0x000e220000000800 */
[----:B------:R-:W1:Y:S07]  /*0010*/  S2R R0, SR_TID.X ;  /* 0x0000000000007919 */ /* 0x000e6e0000002100 */
[----:B------:R-:W2:Y:S01]  /*0020*/  LDC.64 R8, c[0x0][0x228] ;  /* 0x00008a00ff087b82 */ /* 0x000ea20000000a00 */
[----:B------:R-:W-:Y:S02]  /*0030*/  CS2R R22, SRZ ;  /* 0x0000000000167805 */ /* 0x000fe4000001ff00 */
[----:B------:R-:W-:Y:S01]  /*0040*/  CS2R R20, SRZ ;  /* 0x0000000000147805 */ /* 0x000fe2000001ff00 */
[----:B------:R-:W3:Y:S01]  /*0050*/  S2R R15, SR_CTAID.X ;  /* 0x00000000000f7919 */ /* 0x000ee20000002500 */
[----:B------:R-:W-:-:S03]  /*0060*/  ULDC.64 UR4, c[0x0][0x208] ;  /* 0x0000820000047ab9 */ /* 0x000fc60000000a00 */
[----:B------:R-:W4:Y:S08]  /*0070*/  LDC.64 R10, c[0x0][0x218] ;  /* 0x00008600ff0a7b82 */ /* 0x000f300000000a00 */
[----:B------:R-:W5:Y:S08]  /*0080*/  LDC.64 R6, c[0x0][0x220] ;  /* 0x00008800ff067b82 */ /* 0x000f700000000a00 */
[----:B------:R-:W2:Y:S01]  /*0090*/  LDC.64 R12, c[0x0][0x230] ;  /* 0x00008c00ff0c7b82 */ /* 0x000ea20000000a00 */
[----:B-1----:R-:W-:Y:S01]  /*00a0*/  IMAD.SHL.U32 R0, R0, 0x2, RZ ;  /* 0x0000000200007824 */ /* 0x002fe200078e00ff */
[----:B---3--:R-:W-:-:S04]  /*00b0*/  SHF.R.S32.HI R2, RZ, 0x19, R15 ;  /* 0x00000019ff027819 */ /* 0x008fc8000001140f */
[----:B------:R-:W-:Y:S02]  /*00c0*/  LOP3.LUT R0, R0, 0x3e, RZ, 0xc0, !PT ;  /* 0x0000003e00007812 */ /* 0x000fe400078ec0ff */
[----:B------:R-:W-:-:S03]  /*00d0*/  SGXT R2, R2, 0x1 ;  /* 0x000000010202781a */ /* 0x000fc60000000200 */
[----:B------:R-:W-:-:S04]  /*00e0*/  IMAD R15, R15, 0x40, R0 ;  /* 0x000000400f0f7824 */ /* 0x000fc800078e0200 */
[----:B-----5:R-:W-:Y:S01]  /*00f0*/  IMAD.WIDE R6, R15, 0x4, R6 ;  /* 0x000000040f067825 */ /* 0x020fe200078e0206 */
[-C--:B------:R-:W-:Y:S02]  /*0100*/  LEA.HI R2, R2, R15.reuse, RZ, 0x2 ;  /* 0x0000000f02027211 */ /* 0x080fe400078f10ff */
[----:B------:R-:W-:Y:S02]  /*0110*/  SHF.R.S32.HI R0, RZ, 0x1f, R15 ;  /* 0x0000001fff007819 */ /* 0x000fe4000001140f */
[----:B------:R-:W-:Y:S02]  /*0120*/  LOP3.LUT R2, R2, 0xfffffffc, RZ, 0xc0, !PT ;  /* 0xfffffffc02027812 */ /* 0x000fe400078ec0ff */
[----:B------:R-:W-:Y:S02]  /*0130*/  LEA.HI R0, R0, R15, RZ, 0x4 ;  /* 0x0000000f00007211 */ /* 0x000fe400078f20ff */
[----:B------:R-:W-:Y:S02]  /*0140*/  IADD3 R5, R15, -R2, RZ ;  /* 0x800000020f057210 */ /* 0x000fe40007ffe0ff */
[----:B------:R-:W1:Y:S01]  /*0150*/  LDC.64 R2, c[0x0][0x210] ;  /* 0x00008400ff027b82 */ /* 0x000e620000000a00 */
[----:B------:R-:W-:-:S02]  /*0160*/  SHF.R.S32.HI R4, RZ, 0x4, R0 ;  /* 0x00000004ff047819 */ /* 0x000fc40000011400 */
[----:B------:R-:W-:Y:S01]  /*0170*/  ISETP.GE.AND P0, PT, R15, 0x40, PT ;  /* 0x000000400f00780c */ /* 0x000fe20003f06270 */
[----:B--2---:R-:W-:Y:S01]  /*0180*/  IMAD.WIDE R8, R5, 0x4, R8 ;  /* 0x0000000405087825 */ /* 0x004fe200078e0208 */
[----:B------:R-:W-:-:S03]  /*0190*/  LOP3.LUT R0, R0, 0xfffffff0, RZ, 0xc0, !PT ;  /* 0xfffffff000007812 */ /* 0x000fc600078ec0ff */
[----:B------:R-:W-:-:S04]  /*01a0*/  IMAD R4, R4, 0x18, R5 ;  /* 0x0000001804047824 */ /* 0x000fc800078e0205 */
[----:B------:R-:W-:Y:S01]  /*01b0*/  VIADD R17, R4, 0x8 ;  /* 0x0000000804117836 */ /* 0x000fe20000000000 */
[----:B------:R-:W-:-:S03]  /*01c0*/  IADD3 R19, R4, 0x14, RZ ;  /* 0x0000001404137810 */ /* 0x000fc60007ffe0ff */
[----:B----4-:R-:W-:Y:S01]  /*01d0*/  IMAD.WIDE R4, R17, 0x4, R10 ;  /* 0x0000000411047825 */ /* 0x010fe200078e020a */
[----:B------:R-:W2:Y:S03]  /*01e0*/  @!P0 LDG.E.EL.64 R22, desc[UR4][R8.64] ;  /* 0x0000000408168981 */ /* 0x000ea6000c2e1b00 */
[----:B------:R-:W-:Y:S01]  /*01f0*/  IMAD.IADD R17, R15, 0x1, -R0 ;  /* 0x000000010f117824 */ /* 0x000fe200078e0a00 */
[----:B------:R-:W2:Y:S01]  /*0200*/  @!P0 LDG.E.64 R20, desc[UR4][R6.64] ;  /* 0x0000000406148981 */ /* 0x000ea2000c1e1b00 */
[----:B------:R-:W-:Y:S01]  /*0210*/  IMAD.WIDE R10, R19, 0x4, R10 ;  /* 0x00000004130a7825 */ /* 0x000fe200078e020a */
[----:B------:R-:W-:-:S03]  /*0220*/  CS2R R18, SRZ ;  /* 0x0000000000127805 */ /* 0x000fc6000001ff00 */
[----:B-1----:R-:W-:Y:S01]  /*0230*/  IMAD.WIDE R2, R17, 0x4, R2 ;  /* 0x0000000411027825 */ /* 0x002fe200078e0202 */
[----:B------:R-:W-:Y:S02]  /*0240*/  CS2R R16, SRZ ;  /* 0x0000000000107805 */ /* 0x000fe4000001ff00 */
[----:B------:R-:W-:Y:S02]  /*0250*/  CS2R R24, SRZ ;  /* 0x0000000000187805 */ /* 0x000fe4000001ff00 */
[----:B------:R-:W-:Y:S01]  /*0260*/  CS2R R26, SRZ ;  /* 0x00000000001a7805 */ /* 0x000fe2000001ff00 */
[C---:B0-----:R-:W-:Y:S01]  /*0270*/  IMAD.WIDE R12, R15.reuse, 0x4, R12 ;  /* 0x000000040f0c7825 */ /* 0x041fe200078e020c */
[----:B------:R0:W3:Y:S04]  /*0280*/  @!P0 LDG.E.EL.64 R18, desc[UR4][R4.64] ;  /* 0x0000000404128981 */ /* 0x0000e8000c2e1b00 */
[----:B------:R-:W3:Y:S04]  /*0290*/  @!P0 LDG.E.EL.64 R16, desc[UR4][R2.64] ;  /* 0x0000000402108981 */ /* 0x000ee8000c2e1b00 */
[----:B------:R-:W4:Y:S01]  /*02a0*/  @!P0 LDG.E.EL.64 R24, desc[UR4][R10.64] ;  /* 0x000000040a188981 */ /* 0x000f22000c2e1b00 */
[----:B0-----:R-:W0:Y:S03]  /*02b0*/  LDC.64 R4, c[0x0][0x238] ;  /* 0x00008e00ff047b82 */ /* 0x001e260000000a00 */
[----:B------:R-:W4:Y:S01]  /*02c0*/  @!P0 LDG.E.64 R26, desc[UR4][R12.64] ;  /* 0x000000040c1a8981 */ /* 0x000f22000c1e1b00 */
[----:B0-----:R-:W-:-:S04]  /*02d0*/  IMAD.WIDE R4, R15, 0x4, R4 ;  /* 0x000000040f047825 */ /* 0x001fc800078e0204 */
[----:B--2---:R-:W-:Y:S01]  /*02e0*/  FADD R7, R22, R20 ;  /* 0x0000001416077221 */ /* 0x004fe20000000000 */
[----:B------:R-:W-:-:S03]  /*02f0*/  FADD R0, R23, R21 ;  /* 0x0000001517007221 */ /* 0x000fc60000000000 */
[----:B---3--:R-:W-:Y:S01]  /*0300*/  FFMA R7, R7, R18, R16 ;  /* 0x0000001207077223 */ /* 0x008fe20000000010 */
[----:B------:R-:W-:-:S03]  /*0310*/  FFMA R0, R0, R19, R17 ;  /* 0x0000001300007223 */ /* 0x000fc60000000011 */
[----:B----4-:R-:W-:Y:S01]  /*0320*/  FFMA R24, R26, R24, R7 ;  /* 0x000000181a187223 */ /* 0x010fe20000000007 */
[----:B------:R-:W-:Y:S01]  /*0330*/  FFMA R25, R27, R25, R0 ;  /* 0x000000191b197223 */ /* 0x000fe20000000000 */
[----:B------:R-:W-:Y:S06]  /*0340*/  @P0 EXIT ;  /* 0x000000000000094d */ /* 0x000fec0003800000 */
[----:B------:R-:W-:Y:S01]  /*0350*/  STG.E.64 desc[UR4][R4.64], R24 ;  /* 0x0000001804007986 */ /* 0x000fe2000c101b04 */
[----:B------:R-:W-:Y:S05]  /*0360*/  EXIT ;  /* 0x000000000000794d */ /* 0x000fea0003800000 */
.L_x_0:
[----:B------:R-:W-:-:S00]  /*0370*/  BRA `(.L_x_0) ;  /* 0xfffffffc00fc7947 */ /* 0x000fc0000383ffff */
[----:B------:R-:W-:-:S00]  /*0380*/  NOP ;  /* 0x0000000000007918 */ /* 0x000fc00000000000 */
[----:B------:R-:W-:-:S00]  /*0390*/  NOP ;  /* 0x0000000000007918 */ /* 0x000fc00000000000 */
[----:B------:R-:W-:-:S00]  /*03a0*/  NOP ;  /* 0x0000000000007918 */ /* 0x000fc00000000000 */
[----:B------:R-:W-:-:S00]  /*03b0*/  NOP ;  /* 0x0000000000007918 */ /* 0x000fc00000000000 */
[----:B------:R-:W-:-:S00]  /*03c0*/  NOP ;  /* 0x0000000000007918 */ /* 0x000fc00000000000 */
[----:B------:R-:W-:-:S00]  /*03d0*/  NOP ;  /* 0x0000000000007918 */ /* 0x000fc00000000000 */
[----:B------:R-:W-:-:S00]  /*03e0*/  NOP ;  /* 0x0000000000007918 */ /* 0x000fc00000000000 */
[----:B------:R-:W-:-:S00]  /*03f0*/  NOP ;  /* 0x0000000000007918 */ /* 0x000fc00000000000 */
.L_x_1:


//--------------------- .nv.constant0.triton_poi_fused_add_mul_13 --------------------------
	.section	.nv.constant0.triton_poi_fused_add_mul_13,"a",@progbits
	.sectionflags	@""
	.align	4
.nv.constant0.triton_poi_fused_add_mul_13:
	.zero		580
